//
// Generated by NVIDIA NVVM Compiler
//
// Compiler Build ID: CL-36424714
// Cuda compilation tools, release 13.0, V13.0.88
// Based on NVVM 20.0.0
//

.version 9.0
.target sm_100
.address_size 64

	// .globl	_Z20matrixMulTiledKernelPKfS0_Pfiii
// _ZZ20matrixMulTiledKernelPKfS0_PfiiiE5tileA has been demoted
// _ZZ20matrixMulTiledKernelPKfS0_PfiiiE5tileB has been demoted

.visible .entry _Z20matrixMulTiledKernelPKfS0_Pfiii(
	.param .u64 .ptr .align 1 _Z20matrixMulTiledKernelPKfS0_Pfiii_param_0,
	.param .u64 .ptr .align 1 _Z20matrixMulTiledKernelPKfS0_Pfiii_param_1,
	.param .u64 .ptr .align 1 _Z20matrixMulTiledKernelPKfS0_Pfiii_param_2,
	.param .u32 _Z20matrixMulTiledKernelPKfS0_Pfiii_param_3,
	.param .u32 _Z20matrixMulTiledKernelPKfS0_Pfiii_param_4,
	.param .u32 _Z20matrixMulTiledKernelPKfS0_Pfiii_param_5
)
{
	.reg .pred 	%p<12>;
	.reg .b32 	%r<43>;
	.reg .b32 	%f<63>;
	.reg .b64 	%rd<13>;
	// demoted variable
	.shared .align 4 .b8 _ZZ20matrixMulTiledKernelPKfS0_PfiiiE5tileA[1024];
	// demoted variable
	.shared .align 4 .b8 _ZZ20matrixMulTiledKernelPKfS0_PfiiiE5tileB[1024];
	ld.param.u64 	%rd3, [_Z20matrixMulTiledKernelPKfS0_Pfiii_param_0];
	ld.param.u64 	%rd4, [_Z20matrixMulTiledKernelPKfS0_Pfiii_param_1];
	ld.param.u64 	%rd5, [_Z20matrixMulTiledKernelPKfS0_Pfiii_param_2];
	ld.param.u32 	%r24, [_Z20matrixMulTiledKernelPKfS0_Pfiii_param_3];
	ld.param.u32 	%r25, [_Z20matrixMulTiledKernelPKfS0_Pfiii_param_4];
	ld.param.u32 	%r26, [_Z20matrixMulTiledKernelPKfS0_Pfiii_param_5];
	mov.u32 	%r38, %tid.x;
	mov.u32 	%r40, %tid.y;
	mov.u32 	%r27, %ctaid.y;
	shl.b32 	%r28, %r27, 4;
	add.s32 	%r3, %r28, %r40;
	mov.u32 	%r29, %ctaid.x;
	shl.b32 	%r4, %r29, 4;
	add.s32 	%r5, %r4, %r38;
	setp.lt.s32 	%p1, %r26, 1;
	mov.f32 	%f62, 0f00000000;
	@%p1 bra 	$L__BB0_7;
	add.s32 	%r30, %r26, 15;
	shr.u32 	%r31, %r30, 4;
	shl.b32 	%r32, %r40, 6;
	mov.u32 	%r33, _ZZ20matrixMulTiledKernelPKfS0_PfiiiE5tileA;
	add.s32 	%r6, %r33, %r32;
	shl.b32 	%r34, %r38, 2;
	add.s32 	%r7, %r6, %r34;
	mov.u32 	%r35, _ZZ20matrixMulTiledKernelPKfS0_PfiiiE5tileB;
	add.s32 	%r9, %r35, %r34;
	add.s32 	%r8, %r9, %r32;
	neg.s32 	%r42, %r31;
	mad.lo.s32 	%r36, %r40, %r25, %r38;
	add.s32 	%r41, %r36, %r4;
	shl.b32 	%r12, %r25, 4;
	mad.lo.s32 	%r39, %r26, %r3, %r38;
	cvta.to.global.u64 	%rd1, %rd3;
	cvta.to.global.u64 	%rd2, %rd4;
	mov.f32 	%f62, 0f00000000;
$L__BB0_2:
	setp.ge.s32 	%p2, %r3, %r24;
	setp.ge.s32 	%p3, %r38, %r26;
	mov.f32 	%f60, 0f00000000;
	or.pred  	%p4, %p2, %p3;
	@%p4 bra 	$L__BB0_4;
	mul.wide.u32 	%rd6, %r39, 4;
	add.s64 	%rd7, %rd1, %rd6;
	ld.global.f32 	%f60, [%rd7];
$L__BB0_4:
	setp.ge.s32 	%p5, %r5, %r25;
	st.shared.f32 	[%r7], %f60;
	setp.ge.s32 	%p6, %r40, %r26;
	mov.f32 	%f61, 0f00000000;
	or.pred  	%p7, %p5, %p6;
	@%p7 bra 	$L__BB0_6;
	mul.wide.s32 	%rd8, %r41, 4;
	add.s64 	%rd9, %rd2, %rd8;
	ld.global.f32 	%f61, [%rd9];
$L__BB0_6:
	st.shared.f32 	[%r8], %f61;
	bar.sync 	0;
	ld.shared.f32 	%f12, [%r6];
	ld.shared.f32 	%f13, [%r9];
	fma.rn.f32 	%f14, %f12, %f13, %f62;
	ld.shared.f32 	%f15, [%r6+4];
	ld.shared.f32 	%f16, [%r9+64];
	fma.rn.f32 	%f17, %f15, %f16, %f14;
	ld.shared.f32 	%f18, [%r6+8];
	ld.shared.f32 	%f19, [%r9+128];
	fma.rn.f32 	%f20, %f18, %f19, %f17;
	ld.shared.f32 	%f21, [%r6+12];
	ld.shared.f32 	%f22, [%r9+192];
	fma.rn.f32 	%f23, %f21, %f22, %f20;
	ld.shared.f32 	%f24, [%r6+16];
	ld.shared.f32 	%f25, [%r9+256];
	fma.rn.f32 	%f26, %f24, %f25, %f23;
	ld.shared.f32 	%f27, [%r6+20];
	ld.shared.f32 	%f28, [%r9+320];
	fma.rn.f32 	%f29, %f27, %f28, %f26;
	ld.shared.f32 	%f30, [%r6+24];
	ld.shared.f32 	%f31, [%r9+384];
	fma.rn.f32 	%f32, %f30, %f31, %f29;
	ld.shared.f32 	%f33, [%r6+28];
	ld.shared.f32 	%f34, [%r9+448];
	fma.rn.f32 	%f35, %f33, %f34, %f32;
	ld.shared.f32 	%f36, [%r6+32];
	ld.shared.f32 	%f37, [%r9+512];
	fma.rn.f32 	%f38, %f36, %f37, %f35;
	ld.shared.f32 	%f39, [%r6+36];
	ld.shared.f32 	%f40, [%r9+576];
	fma.rn.f32 	%f41, %f39, %f40, %f38;
	ld.shared.f32 	%f42, [%r6+40];
	ld.shared.f32 	%f43, [%r9+640];
	fma.rn.f32 	%f44, %f42, %f43, %f41;
	ld.shared.f32 	%f45, [%r6+44];
	ld.shared.f32 	%f46, [%r9+704];
	fma.rn.f32 	%f47, %f45, %f46, %f44;
	ld.shared.f32 	%f48, [%r6+48];
	ld.shared.f32 	%f49, [%r9+768];
	fma.rn.f32 	%f50, %f48, %f49, %f47;
	ld.shared.f32 	%f51, [%r6+52];
	ld.shared.f32 	%f52, [%r9+832];
	fma.rn.f32 	%f53, %f51, %f52, %f50;
	ld.shared.f32 	%f54, [%r6+56];
	ld.shared.f32 	%f55, [%r9+896];
	fma.rn.f32 	%f56, %f54, %f55, %f53;
	ld.shared.f32 	%f57, [%r6+60];
	ld.shared.f32 	%f58, [%r9+960];
	fma.rn.f32 	%f62, %f57, %f58, %f56;
	bar.sync 	0;
	add.s32 	%r42, %r42, 1;
	setp.ne.s32 	%p8, %r42, 0;
	add.s32 	%r41, %r41, %r12;
	add.s32 	%r40, %r40, 16;
	add.s32 	%r39, %r39, 16;
	add.s32 	%r38, %r38, 16;
	@%p8 bra 	$L__BB0_2;
$L__BB0_7:
	setp.ge.s32 	%p9, %r3, %r24;
	setp.ge.s32 	%p10, %r5, %r25;
	or.pred  	%p11, %p9, %p10;
	@%p11 bra 	$L__BB0_9;
	mad.lo.s32 	%r37, %r25, %r3, %r5;
	cvta.to.global.u64 	%rd10, %rd5;
	mul.wide.s32 	%rd11, %r37, 4;
	add.s64 	%rd12, %rd10, %rd11;
	st.global.f32 	[%rd12], %f62;
$L__BB0_9:
	ret;

}


// ===== COMPILED SASS (sm_100) =====

	.target	sm_100

	.elftype	@"ET_EXEC"


//--------------------- .note.nv.tkinfo           --------------------------
	.section	.note.nv.tkinfo,"",@"SHT_NOTE"
	.sectionflags	@"SHF_NOTE_NV_TKINFO"
	.tkinfo
        /*0018*/ 	.word	0x00000002
        /*0030*/ 	.string	""
        /*0030*/ 	.string	"ptxas"
        /*0030*/ 	.string	"Cuda compilation tools, release 13.0, V13.0.88"
        /*0030*/ 	.string	"Build cuda_13.0.r13.0/compiler.36424714_0"
        /*0030*/ 	.string	"-arch sm_100 -m 64 "



//--------------------- .note.nv.cuinfo           --------------------------
	.section	.note.nv.cuinfo,"",@"SHT_NOTE"
	.sectionflags	@"SHF_NOTE_NV_CUINFO"
        /*0018*/ 	.short	0x0002
        /*001a*/ 	.short	0x0064
        /*001c*/ 	.short	0x0082
	.zero		2


//--------------------- .nv.info                  --------------------------
	.section	.nv.info,"",@"SHT_CUDA_INFO"
	.align	4


	//----- nvinfo : EIATTR_REGCOUNT
	.align		4
        /*0000*/ 	.byte	0x04, 0x2f
        /*0002*/ 	.short	(.L_1 - .L_0)
	.align		4
.L_0:
        /*0004*/ 	.word	index@(_Z20matrixMulTiledKernelPKfS0_Pfiii)
        /*0008*/ 	.word	0x00000020


	//----- nvinfo : EIATTR_FRAME_SIZE
	.align		4
.L_1:
        /*000c*/ 	.byte	0x04, 0x11
        /*000e*/ 	.short	(.L_3 - .L_2)
	.align		4
.L_2:
        /*0010*/ 	.word	index@(_Z20matrixMulTiledKernelPKfS0_Pfiii)
        /*0014*/ 	.word	0x00000000


	//----- nvinfo : EIATTR_MIN_STACK_SIZE
	.align		4
.L_3:
        /*0018*/ 	.byte	0x04, 0x12
        /*001a*/ 	.short	(.L_5 - .L_4)
	.align		4
.L_4:
        /*001c*/ 	.word	index@(_Z20matrixMulTiledKernelPKfS0_Pfiii)
        /*0020*/ 	.word	0x00000000
.L_5:


//--------------------- .nv.compat                --------------------------
	.section	.nv.compat,"",@"SHT_CUDA_COMPAT_INFO"
	.align	4
        /*0000*/ 	.byte	0x02, 0x09, 0x00, 0x00, 0x02, 0x02, 0x01, 0x00, 0x02, 0x05, 0x05, 0x00, 0x03, 0x07, 0x01, 0x01
        /*0010*/ 	.byte	0x02, 0x03, 0x00, 0x00, 0x02, 0x06, 0x01, 0x00, 0x04, 0x0b, 0x08, 0x00, 0x09, 0x00, 0x00, 0x00
        /*0020*/ 	.byte	0x00, 0x00, 0x00, 0x00


//--------------------- .nv.info._Z20matrixMulTiledKernelPKfS0_Pfiii --------------------------
	.section	.nv.info._Z20matrixMulTiledKernelPKfS0_Pfiii,"",@"SHT_CUDA_INFO"
	.sectionflags	@""
	.align	4


	//----- nvinfo : EIATTR_CUDA_API_VERSION
	.align		4
        /*0000*/ 	.byte	0x04, 0x37
        /*0002*/ 	.short	(.L_7 - .L_6)
.L_6:
        /*0004*/ 	.word	0x00000082


	//----- nvinfo : EIATTR_KPARAM_INFO
	.align		4
.L_7:
        /*0008*/ 	.byte	0x04, 0x17
        /*000a*/ 	.short	(.L_9 - .L_8)
.L_8:
        /*000c*/ 	.word	0x00000000
        /*0010*/ 	.short	0x0005
        /*0012*/ 	.short	0x0020
        /*0014*/ 	.byte	0x00, 0xf0, 0x11, 0x00


	//----- nvinfo : EIATTR_KPARAM_INFO
	.align		4
.L_9:
        /*0018*/ 	.byte	0x04, 0x17
        /*001a*/ 	.short	(.L_11 - .L_10)
.L_10:
        /*001c*/ 	.word	0x00000000
        /*0020*/ 	.short	0x0004
        /*0022*/ 	.short	0x001c
        /*0024*/ 	.byte	0x00, 0xf0, 0x11, 0x00


	//----- nvinfo : EIATTR_KPARAM_INFO
	.align		4
.L_11:
        /*0028*/ 	.byte	0x04, 0x17
        /*002a*/ 	.short	(.L_13 - .L_12)
.L_12:
        /*002c*/ 	.word	0x00000000
        /*0030*/ 	.short	0x0003
        /*0032*/ 	.short	0x0018
        /*0034*/ 	.byte	0x00, 0xf0, 0x11, 0x00


	//----- nvinfo : EIATTR_KPARAM_INFO
	.align		4
.L_13:
        /*0038*/ 	.byte	0x04, 0x17
        /*003a*/ 	.short	(.L_15 - .L_14)
.L_14:
        /*003c*/ 	.word	0x00000000
        /*0040*/ 	.short	0x0002
        /*0042*/ 	.short	0x0010
        /*0044*/ 	.byte	0x00, 0xf5, 0x21, 0x00


	//----- nvinfo : EIATTR_KPARAM_INFO
	.align		4
.L_15:
        /*0048*/ 	.byte	0x04, 0x17
        /*004a*/ 	.short	(.L_17 - .L_16)
.L_16:
        /*004c*/ 	.word	0x00000000
        /*0050*/ 	.short	0x0001
        /*0052*/ 	.short	0x0008
        /*0054*/ 	.byte	0x00, 0xf5, 0x21, 0x00


	//----- nvinfo : EIATTR_KPARAM_INFO
	.align		4
.L_17:
        /*0058*/ 	.byte	0x04, 0x17
        /*005a*/ 	.short	(.L_19 - .L_18)
.L_18:
        /*005c*/ 	.word	0x00000000
        /*0060*/ 	.short	0x0000
        /*0062*/ 	.short	0x0000
        /*0064*/ 	.byte	0x00, 0xf5, 0x21, 0x00


	//----- nvinfo : EIATTR_SPARSE_MMA_MASK
	.align		4
.L_19:
        /*0068*/ 	.byte	0x03, 0x50
        /*006a*/ 	.short	0x0000


	//----- nvinfo : EIATTR_MAXREG_COUNT
	.align		4
        /*006c*/ 	.byte	0x03, 0x1b
        /*006e*/ 	.short	0x00ff


	//----- nvinfo : EIATTR_NUM_BARRIERS
	.align		4
        /*0070*/ 	.byte	0x02, 0x4c
        /*0072*/ 	.byte	0x01
	.zero		1


	//----- nvinfo : EIATTR_MERCURY_ISA_VERSION
	.align		4
        /*0074*/ 	.byte	0x03, 0x5f
        /*0076*/ 	.short	0x0101


	//----- nvinfo : EIATTR_VRC_CTA_INIT_COUNT
	.align		4
        /*0078*/ 	.byte	0x02, 0x4a
	.zero		1
	.zero		1


	//----- nvinfo : EIATTR_EXIT_INSTR_OFFSETS
	.align		4
        /*007c*/ 	.byte	0x04, 0x1c
        /*007e*/ 	.short	(.L_21 - .L_20)


	//   ....[0]....
.L_20:
        /*0080*/ 	.word	0x000005e0


	//   ....[1]....
        /*0084*/ 	.word	0x00000630


	//----- nvinfo : EIATTR_CBANK_PARAM_SIZE
	.align		4
.L_21:
        /*0088*/ 	.byte	0x03, 0x19
        /*008a*/ 	.short	0x0024


	//----- nvinfo : EIATTR_PARAM_CBANK
	.align		4
        /*008c*/ 	.byte	0x04, 0x0a
        /*008e*/ 	.short	(.L_23 - .L_22)
	.align		4
.L_22:
        /*0090*/ 	.word	index@(.nv.constant0._Z20matrixMulTiledKernelPKfS0_Pfiii)
        /*0094*/ 	.short	0x0380
        /*0096*/ 	.short	0x0024


	//----- nvinfo : EIATTR_SW_WAR
	.align		4
.L_23:
        /*0098*/ 	.byte	0x04, 0x36
        /*009a*/ 	.short	(.L_25 - .L_24)
.L_24:
        /*009c*/ 	.word	0x00000008
.L_25:


//--------------------- .nv.callgraph             --------------------------
	.section	.nv.callgraph,"",@"SHT_CUDA_CALLGRAPH"
	.align	4
	.sectionentsize	8
	.align		4
        /*0000*/ 	.word	0x00000000
	.align		4
        /*0004*/ 	.word	0xffffffff
	.align		4
        /*0008*/ 	.word	0x00000000
	.align		4
        /*000c*/ 	.word	0xfffffffe
	.align		4
        /*0010*/ 	.word	0x00000000
	.align		4
        /*0014*/ 	.word	0xfffffffd
	.align		4
        /*0018*/ 	.word	0x00000000
	.align		4
        /*001c*/ 	.word	0xfffffffc


//--------------------- .text._Z20matrixMulTiledKernelPKfS0_Pfiii --------------------------
	.section	.text._Z20matrixMulTiledKernelPKfS0_Pfiii,"ax",@progbits
	.align	128
        .global         _Z20matrixMulTiledKernelPKfS0_Pfiii
        .type           _Z20matrixMulTiledKernelPKfS0_Pfiii,@function
        .size           _Z20matrixMulTiledKernelPKfS0_Pfiii,(.L_x_3 - _Z20matrixMulTiledKernelPKfS0_Pfiii)
        .other          _Z20matrixMulTiledKernelPKfS0_Pfiii,@"STO_CUDA_ENTRY STV_DEFAULT"
_Z20matrixMulTiledKernelPKfS0_Pfiii:
.text._Z20matrixMulTiledKernelPKfS0_Pfiii:
[----:B------:R-:W-:Y:S01]  /*0000*/  LDC R1, c[0x0][0x37c] ;  /* 0x0000df00ff017b82 */ /* 0x000fe20000000800 */
[----:B------:R-:W0:Y:S01]  /*0010*/  S2R R0, SR_TID.Y ;  /* 0x0000000000007919 */ /* 0x000e220000002200 */
[----:B------:R-:W1:Y:S01]  /*0020*/  LDCU UR10, c[0x0][0x3a0] ;  /* 0x00007400ff0a77ac */ /* 0x000e620008000800 */
[----:B------:R-:W-:Y:S01]  /*0030*/  HFMA2 R21, -RZ, RZ, 0, 0 ;  /* 0x00000000ff157431 */ /* 0x000fe200000001ff */
[----:B------:R-:W0:Y:S01]  /*0040*/  S2R R3, SR_CTAID.Y ;  /* 0x0000000000037919 */ /* 0x000e220000002600 */
[----:B------:R-:W2:Y:S01]  /*0050*/  LDCU.64 UR8, c[0x0][0x358] ;  /* 0x00006b00ff0877ac */ /* 0x000ea20008000a00 */
[----:B------:R-:W3:Y:S01]  /*0060*/  S2R R13, SR_TID.X ;  /* 0x00000000000d7919 */ /* 0x000ee20000002100 */
[----:B------:R-:W3:Y:S01]  /*0070*/  S2R R4, SR_CTAID.X ;  /* 0x0000000000047919 */ /* 0x000ee20000002500 */
[----:B-1----:R-:W-:Y:S01]  /*0080*/  UISETP.GE.AND UP0, UPT, UR10, 0x1, UPT ;  /* 0x000000010a00788c */ /* 0x002fe2000bf06270 */
[----:B0-----:R-:W-:Y:S02]  /*0090*/  LEA R2, R3, R0, 0x4 ;  /* 0x0000000003027211 */ /* 0x001fe400078e20ff */
[----:B---3--:R-:W-:-:S06]  /*00a0*/  LEA R3, R4, R13, 0x4 ;  /* 0x0000000d04037211 */ /* 0x008fcc00078e20ff */
[----:B--2---:R-:W-:Y:S05]  /*00b0*/  BRA.U !UP0, `(.L_x_0) ;  /* 0x00000005083c7547 */ /* 0x004fea000b800000 */
[----:B------:R-:W0:Y:S01]  /*00c0*/  S2UR UR7, SR_CgaCtaId ;  /* 0x00000000000779c3 */ /* 0x000e220000008800 */
[----:B------:R-:W1:Y:S01]  /*00d0*/  LDCU UR11, c[0x0][0x39c] ;  /* 0x00007380ff0b77ac */ /* 0x000e620008000800 */
[----:B------:R-:W-:Y:S01]  /*00e0*/  MOV R21, RZ ;  /* 0x000000ff00157202 */ /* 0x000fe20000000f00 */
[----:B------:R-:W-:Y:S01]  /*00f0*/  IMAD R12, R2, UR10, R13 ;  /* 0x0000000a020c7c24 */ /* 0x000fe2000f8e020d */
[----:B------:R-:W-:Y:S01]  /*0100*/  UMOV UR5, 0x400 ;  /* 0x0000040000057882 */ /* 0x000fe20000000000 */
[----:B------:R-:W-:-:S03]  /*0110*/  UIADD3 UR4, UPT, UPT, UR10, 0xf, URZ ;  /* 0x0000000f0a047890 */ /* 0x000fc6000fffe0ff */
[----:B------:R-:W2:Y:S01]  /*0120*/  LDC R14, c[0x0][0x39c] ;  /* 0x0000e700ff0e7b82 */ /* 0x000ea20000000800 */
[----:B------:R-:W-:Y:S02]  /*0130*/  UIADD3 UR6, UPT, UPT, UR5, 0x400, URZ ;  /* 0x0000040005067890 */ /* 0x000fe4000fffe0ff */
[----:B------:R-:W-:Y:S01]  /*0140*/  USHF.R.U32.HI UR4, URZ, 0x4, UR4 ;  /* 0x00000004ff047899 */ /* 0x000fe20008011604 */
[----:B------:R-:W3:Y:S01]  /*0150*/  LDCU UR13, c[0x0][0x3a0] ;  /* 0x00007400ff0d77ac */ /* 0x000ee20008000800 */
[----:B------:R-:W4:Y:S01]  /*0160*/  LDCU UR12, c[0x0][0x398] ;  /* 0x00007300ff0c77ac */ /* 0x000f220008000800 */
[----:B-1----:R-:W-:Y:S01]  /*0170*/  IMAD R19, R0, UR11, R13 ;  /* 0x0000000b00137c24 */ /* 0x002fe2000f8e020d */
[----:B------:R-:W-:Y:S02]  /*0180*/  UIADD3 UR4, UPT, UPT, -UR4, URZ, URZ ;  /* 0x000000ff04047290 */ /* 0x000fe4000fffe1ff */
[----:B0-----:R-:W-:Y:S02]  /*0190*/  ULEA UR5, UR7, UR5, 0x18 ;  /* 0x0000000507057291 */ /* 0x001fe4000f8ec0ff */
[----:B------:R-:W-:Y:S01]  /*01a0*/  LEA R19, R4, R19, 0x4 ;  /* 0x0000001304137211 */ /* 0x000fe200078e20ff */
[----:B------:R-:W-:-:S03]  /*01b0*/  ULEA UR6, UR7, UR6, 0x18 ;  /* 0x0000000607067291 */ /* 0x000fc6000f8ec0ff */
[----:B------:R-:W-:-:S03]  /*01c0*/  LEA R16, R0, UR5, 0x6 ;  /* 0x0000000500107c11 */ /* 0x000fc6000f8e30ff */
[C---:B------:R-:W-:Y:S02]  /*01d0*/  LEA R17, R13.reuse, UR6, 0x2 ;  /* 0x000000060d117c11 */ /* 0x040fe4000f8e10ff */
[----:B------:R-:W-:Y:S02]  /*01e0*/  LEA R18, R13, R16, 0x2 ;  /* 0x000000100d127211 */ /* 0x000fe400078e10ff */
[----:B---34-:R-:W-:-:S07]  /*01f0*/  LEA R15, R0, R17, 0x6 ;  /* 0x00000011000f7211 */ /* 0x018fce00078e30ff */
.L_x_1:
[----:B------:R-:W-:Y:S01]  /*0200*/  ISETP.GE.AND P1, PT, R13, UR13, PT ;  /* 0x0000000d0d007c0c */ /* 0x000fe2000bf26270 */
[----:B------:R-:W-:Y:S01]  /*0210*/  HFMA2 R22, -RZ, RZ, 0, 0 ;  /* 0x00000000ff167431 */ /* 0x000fe200000001ff */
[----:B------:R-:W-:Y:S02]  /*0220*/  ISETP.GE.AND P0, PT, R0, UR13, PT ;  /* 0x0000000d00007c0c */ /* 0x000fe4000bf06270 */
[----:B------:R-:W-:Y:S02]  /*0230*/  ISETP.GE.OR P1, PT, R2, UR12, P1 ;  /* 0x0000000c02007c0c */ /* 0x000fe40008f26670 */
[----:B--2---:R-:W-:Y:S02]  /*0240*/  ISETP.GE.OR P0, PT, R3, R14, P0 ;  /* 0x0000000e0300720c */ /* 0x004fe40000706670 */
[----:B------:R-:W-:-:S09]  /*0250*/  MOV R29, RZ ;  /* 0x000000ff001d7202 */ /* 0x000fd20000000f00 */
[----:B------:R-:W0:Y:S08]  /*0260*/  @!P1 LDC.64 R6, c[0x0][0x380] ;  /* 0x0000e000ff069b82 */ /* 0x000e300000000a00 */
[----:B------:R-:W1:Y:S01]  /*0270*/  @!P0 LDC.64 R4, c[0x0][0x388] ;  /* 0x0000e200ff048b82 */ /* 0x000e620000000a00 */
[----:B0-----:R-:W-:-:S05]  /*0280*/  @!P1 IMAD.WIDE.U32 R6, R12, 0x4, R6 ;  /* 0x000000040c069825 */ /* 0x001fca00078e0006 */
[----:B------:R-:W2:Y:S01]  /*0290*/  @!P1 LDG.E R29, desc[UR8][R6.64] ;  /* 0x00000008061d9981 */ /* 0x000ea2000c1e1900 */
[----:B-1----:R-:W-:-:S05]  /*02a0*/  @!P0 IMAD.WIDE R24, R19, 0x4, R4 ;  /* 0x0000000413188825 */ /* 0x002fca00078e0204 */
[----:B------:R-:W3:Y:S01]  /*02b0*/  @!P0 LDG.E R22, desc[UR8][R24.64] ;  /* 0x0000000818168981 */ /* 0x000ee2000c1e1900 */
[----:B------:R-:W-:-:S04]  /*02c0*/  UIADD3 UR4, UPT, UPT, UR4, 0x1, URZ ;  /* 0x0000000104047890 */ /* 0x000fc8000fffe0ff */
[----:B------:R-:W-:Y:S01]  /*02d0*/  UISETP.NE.AND UP0, UPT, UR4, URZ, UPT ;  /* 0x000000ff0400728c */ /* 0x000fe2000bf05270 */
[----:B------:R-:W-:Y:S02]  /*02e0*/  IADD3 R0, PT, PT, R0, 0x10, RZ ;  /* 0x0000001000007810 */ /* 0x000fe40007ffe0ff */
[----:B------:R-:W-:Y:S02]  /*02f0*/  IADD3 R13, PT, PT, R13, 0x10, RZ ;  /* 0x000000100d0d7810 */ /* 0x000fe40007ffe0ff */
[----:B------:R-:W-:Y:S02]  /*0300*/  IADD3 R12, PT, PT, R12, 0x10, RZ ;  /* 0x000000100c0c7810 */ /* 0x000fe40007ffe0ff */
[----:B------:R-:W-:Y:S01]  /*0310*/  LEA R19, R14, R19, 0x4 ;  /* 0x000000130e137211 */ /* 0x000fe200078e20ff */
[----:B--2---:R-:W-:Y:S04]  /*0320*/  STS [R18], R29 ;  /* 0x0000001d12007388 */ /* 0x004fe80000000800 */
[----:B---3--:R-:W-:Y:S01]  /*0330*/  STS [R15], R22 ;  /* 0x000000160f007388 */ /* 0x008fe20000000800 */
[----:B------:R-:W-:Y:S06]  /*0340*/  BAR.SYNC.DEFER_BLOCKING 0x0 ;  /* 0x0000000000007b1d */ /* 0x000fec0000010000 */
[----:B------:R-:W-:Y:S04]  /*0350*/  LDS R28, [R17] ;  /* 0x00000000111c7984 */ /* 0x000fe80000000800 */
[----:B------:R-:W0:Y:S04]  /*0360*/  LDS.128 R8, [R16] ;  /* 0x0000000010087984 */ /* 0x000e280000000c00 */
[----:B------:R-:W1:Y:S04]  /*0370*/  LDS R29, [R17+0x40] ;  /* 0x00004000111d7984 */ /* 0x000e680000000800 */
[----:B------:R-:W2:Y:S04]  /*0380*/  LDS R27, [R17+0x80] ;  /* 0x00008000111b7984 */ /* 0x000ea80000000800 */
[----:B------:R-:W3:Y:S04]  /*0390*/  LDS R26, [R17+0xc0] ;  /* 0x0000c000111a7984 */ /* 0x000ee80000000800 */
[----:B------:R-:W-:Y:S04]  /*03a0*/  LDS R23, [R17+0x100] ;  /* 0x0001000011177984 */ /* 0x000fe80000000800 */
[----:B------:R-:W4:Y:S04]  /*03b0*/  LDS.128 R4, [R16+0x10] ;  /* 0x0000100010047984 */ /* 0x000f280000000c00 */
[----:B------:R-:W5:Y:S04]  /*03c0*/  LDS R20, [R17+0x140] ;  /* 0x0001400011147984 */ /* 0x000f680000000800 */
[----:B------:R-:W5:Y:S04]  /*03d0*/  LDS R25, [R17+0x180] ;  /* 0x0001800011197984 */ /* 0x000f680000000800 */
[----:B------:R-:W5:Y:S04]  /*03e0*/  LDS R22, [R17+0x1c0] ;  /* 0x0001c00011167984 */ /* 0x000f680000000800 */
[----:B------:R-:W-:Y:S01]  /*03f0*/  LDS R24, [R17+0x240] ;  /* 0x0002400011187984 */ /* 0x000fe20000000800 */
[----:B0-----:R-:W-:-:S03]  /*0400*/  FFMA R8, R8, R28, R21 ;  /* 0x0000001c08087223 */ /* 0x001fc60000000015 */
[----:B------:R-:W-:Y:S01]  /*0410*/  LDS R21, [R17+0x200] ;  /* 0x0002000011157984 */ /* 0x000fe20000000800 */
[----:B-1----:R-:W-:-:S04]  /*0420*/  FFMA R8, R29, R9, R8 ;  /* 0x000000091d087223 */ /* 0x002fc80000000008 */
[----:B--2---:R-:W-:-:S04]  /*0430*/  FFMA R27, R27, R10, R8 ;  /* 0x0000000a1b1b7223 */ /* 0x004fc80000000008 */
[----:B---3--:R-:W-:Y:S02]  /*0440*/  FFMA R27, R26, R11, R27 ;  /* 0x0000000b1a1b7223 */ /* 0x008fe4000000001b */
[----:B------:R-:W0:Y:S02]  /*0450*/  LDS.128 R8, [R16+0x20] ;  /* 0x0000200010087984 */ /* 0x000e240000000c00 */
[----:B----4-:R-:W-:-:S04]  /*0460*/  FFMA R23, R4, R23, R27 ;  /* 0x0000001704177223 */ /* 0x010fc8000000001b */
[----:B-----5:R-:W-:Y:S02]  /*0470*/  FFMA R20, R20, R5, R23 ;  /* 0x0000000514147223 */ /* 0x020fe40000000017 */
[----:B------:R-:W1:Y:S02]  /*0480*/  LDS R23, [R17+0x280] ;  /* 0x0002800011177984 */ /* 0x000e640000000800 */
[----:B------:R-:W-:Y:S02]  /*0490*/  FFMA R25, R25, R6, R20 ;  /* 0x0000000619197223 */ /* 0x000fe40000000014 */
[----:B------:R-:W2:Y:S02]  /*04a0*/  LDS R20, [R17+0x2c0] ;  /* 0x0002c00011147984 */ /* 0x000ea40000000800 */
[----:B------:R-:W-:Y:S02]  /*04b0*/  FFMA R27, R22, R7, R25 ;  /* 0x00000007161b7223 */ /* 0x000fe40000000019 */
[----:B------:R-:W-:Y:S04]  /*04c0*/  LDS R25, [R17+0x300] ;  /* 0x0003000011197984 */ /* 0x000fe80000000800 */
[----:B------:R-:W3:Y:S04]  /*04d0*/  LDS.128 R4, [R16+0x30] ;  /* 0x0000300010047984 */ /* 0x000ee80000000c00 */
[----:B------:R-:W4:Y:S01]  /*04e0*/  LDS R22, [R17+0x340] ;  /* 0x0003400011167984 */ /* 0x000f220000000800 */
[----:B0-----:R-:W-:-:S03]  /*04f0*/  FFMA R27, R8, R21, R27 ;  /* 0x00000015081b7223 */ /* 0x001fc6000000001b */
[----:B------:R-:W0:Y:S04]  /*0500*/  LDS R21, [R17+0x380] ;  /* 0x0003800011157984 */ /* 0x000e280000000800 */
[----:B------:R-:W5:Y:S01]  /*0510*/  LDS R8, [R17+0x3c0] ;  /* 0x0003c00011087984 */ /* 0x000f620000000800 */
[----:B------:R-:W-:-:S04]  /*0520*/  FFMA R24, R24, R9, R27 ;  /* 0x0000000918187223 */ /* 0x000fc8000000001b */
[----:B-1----:R-:W-:-:S04]  /*0530*/  FFMA R23, R23, R10, R24 ;  /* 0x0000000a17177223 */ /* 0x002fc80000000018 */
[----:B--2---:R-:W-:-:S04]  /*0540*/  FFMA R11, R20, R11, R23 ;  /* 0x0000000b140b7223 */ /* 0x004fc80000000017 */
[----:B---3--:R-:W-:-:S04]  /*0550*/  FFMA R11, R4, R25, R11 ;  /* 0x00000019040b7223 */ /* 0x008fc8000000000b */
[----:B----4-:R-:W-:-:S04]  /*0560*/  FFMA R22, R22, R5, R11 ;  /* 0x0000000516167223 */ /* 0x010fc8000000000b */
[----:B0-----:R-:W-:-:S04]  /*0570*/  FFMA R21, R21, R6, R22 ;  /* 0x0000000615157223 */ /* 0x001fc80000000016 */
[----:B-----5:R-:W-:Y:S01]  /*0580*/  FFMA R21, R8, R7, R21 ;  /* 0x0000000708157223 */ /* 0x020fe20000000015 */
[----:B------:R-:W-:Y:S06]  /*0590*/  BAR.SYNC.DEFER_BLOCKING 0x0 ;  /* 0x0000000000007b1d */ /* 0x000fec0000010000 */
[----:B------:R-:W-:Y:S05]  /*05a0*/  BRA.U UP0, `(.L_x_1) ;  /* 0xfffffffd00147547 */ /* 0x000fea000b83ffff */
.L_x_0:
[----:B------:R-:W0:Y:S02]  /*05b0*/  LDCU.64 UR4, c[0x0][0x398] ;  /* 0x00007300ff0477ac */ /* 0x000e240008000a00 */
[----:B0-----:R-:W-:-:S04]  /*05c0*/  ISETP.GE.AND P0, PT, R3, UR5, PT ;  /* 0x0000000503007c0c */ /* 0x001fc8000bf06270 */
[----:B------:R-:W-:-:S13]  /*05d0*/  ISETP.GE.OR P0, PT, R2, UR4, P0 ;  /* 0x0000000402007c0c */ /* 0x000fda0008706670 */
[----:B------:R-:W-:Y:S05]  /*05e0*/  @P0 EXIT ;  /* 0x000000000000094d */ /* 0x000fea0003800000 */
[----:B------:R-:W0:Y:S01]  /*05f0*/  LDC.64 R4, c[0x0][0x390] ;  /* 0x0000e400ff047b82 */ /* 0x000e220000000a00 */
[----:B------:R-:W-:-:S04]  /*0600*/  IMAD R3, R2, UR5, R3 ;  /* 0x0000000502037c24 */ /* 0x000fc8000f8e0203 */
[----:B0-----:R-:W-:-:S05]  /*0610*/  IMAD.WIDE R2, R3, 0x4, R4 ;  /* 0x0000000403027825 */ /* 0x001fca00078e0204 */
[----:B------:R-:W-:Y:S01]  /*0620*/  STG.E desc[UR8][R2.64], R21 ;  /* 0x0000001502007986 */ /* 0x000fe2000c101908 */
[----:B------:R-:W-:Y:S05]  /*0630*/  EXIT ;  /* 0x000000000000794d */ /* 0x000fea0003800000 */
.L_x_2:
[----:B------:R-:W-:-:S00]  /*0640*/  BRA `(.L_x_2) ;  /* 0xfffffffc00fc7947 */ /* 0x000fc0000383ffff */
[----:B------:R-:W-:-:S00]  /*0650*/  NOP ;  /* 0x0000000000007918 */ /* 0x000fc00000000000 */
        /* <DEDUP_REMOVED lines=10> */
.L_x_3:


//--------------------- .nv.shared._Z20matrixMulTiledKernelPKfS0_Pfiii --------------------------
	.section	.nv.shared._Z20matrixMulTiledKernelPKfS0_Pfiii,"aw",@nobits
	.sectionflags	@""
	.align	4
.nv.shared._Z20matrixMulTiledKernelPKfS0_Pfiii:
	.zero		3072


//--------------------- .nv.shared.reserved.0     --------------------------
	.section	.nv.shared.reserved.0,"aw",@nobits
	.weak		__nv_reservedSMEM_offset_0_alias
	.size		__nv_reservedSMEM_offset_0_alias, 0, 64
	.other		__nv_reservedSMEM_offset_0_alias,@"STO_CUDA_RESERVED_SHARED STV_DEFAULT"
__nv_reservedSMEM_offset_0_alias:
	.zero		0
	.zero		64


//--------------------- .nv.constant0._Z20matrixMulTiledKernelPKfS0_Pfiii --------------------------
	.section	.nv.constant0._Z20matrixMulTiledKernelPKfS0_Pfiii,"a",@progbits
	.sectionflags	@""
	.align	4
.nv.constant0._Z20matrixMulTiledKernelPKfS0_Pfiii:
	.zero		932


//--------------------- SYMBOLS --------------------------

	.type		.nv.reservedSmem.offset0,@object
	.size		.nv.reservedSmem.offset0,0x4
	.type		.nv.reservedSmem.cap,@object
	.size		.nv.reservedSmem.cap,0x4
